//
// Generated by NVIDIA NVVM Compiler
//
// Compiler Build ID: CL-36424714
// Cuda compilation tools, release 13.0, V13.0.88
// Based on NVVM 20.0.0
//

.version 9.0
.target sm_100
.address_size 64

	// .globl	_Z8dot_prodPfS_i

.visible .entry _Z8dot_prodPfS_i(
	.param .u64 .ptr .align 1 _Z8dot_prodPfS_i_param_0,
	.param .u64 .ptr .align 1 _Z8dot_prodPfS_i_param_1,
	.param .u32 _Z8dot_prodPfS_i_param_2
)
{
	.reg .b32 	%r<2>;
	.reg .b64 	%rd<3>;

	ld.param.u64 	%rd1, [_Z8dot_prodPfS_i_param_0];
	cvta.to.global.u64 	%rd2, %rd1;
	mov.b32 	%r1, 0;
	st.global.u32 	[%rd2], %r1;
	ret;

}


// ===== COMPILED SASS (sm_100) =====

	.target	sm_100

	.elftype	@"ET_EXEC"


//--------------------- .note.nv.tkinfo           --------------------------
	.section	.note.nv.tkinfo,"",@"SHT_NOTE"
	.sectionflags	@"SHF_NOTE_NV_TKINFO"
	.tkinfo
        /*0018*/ 	.word	0x00000002
        /*0030*/ 	.string	""
        /*0030*/ 	.string	"ptxas"
        /*0030*/ 	.string	"Cuda compilation tools, release 13.0, V13.0.88"
        /*0030*/ 	.string	"Build cuda_13.0.r13.0/compiler.36424714_0"
        /*0030*/ 	.string	"-arch sm_100 -m 64 "



//--------------------- .note.nv.cuinfo           --------------------------
	.section	.note.nv.cuinfo,"",@"SHT_NOTE"
	.sectionflags	@"SHF_NOTE_NV_CUINFO"
        /*0018*/ 	.short	0x0002
        /*001a*/ 	.short	0x0064
        /*001c*/ 	.short	0x0082
	.zero		2


//--------------------- .nv.info                  --------------------------
	.section	.nv.info,"",@"SHT_CUDA_INFO"
	.align	4


	//----- nvinfo : EIATTR_REGCOUNT
	.align		4
        /*0000*/ 	.byte	0x04, 0x2f
        /*0002*/ 	.short	(.L_1 - .L_0)
	.align		4
.L_0:
        /*0004*/ 	.word	index@(_Z8dot_prodPfS_i)
        /*0008*/ 	.word	0x00000006


	//----- nvinfo : EIATTR_FRAME_SIZE
	.align		4
.L_1:
        /*000c*/ 	.byte	0x04, 0x11
        /*000e*/ 	.short	(.L_3 - .L_2)
	.align		4
.L_2:
        /*0010*/ 	.word	index@(_Z8dot_prodPfS_i)
        /*0014*/ 	.word	0x00000000


	//----- nvinfo : EIATTR_MIN_STACK_SIZE
	.align		4
.L_3:
        /*0018*/ 	.byte	0x04, 0x12
        /*001a*/ 	.short	(.L_5 - .L_4)
	.align		4
.L_4:
        /*001c*/ 	.word	index@(_Z8dot_prodPfS_i)
        /*0020*/ 	.word	0x00000000
.L_5:


//--------------------- .nv.compat                --------------------------
	.section	.nv.compat,"",@"SHT_CUDA_COMPAT_INFO"
	.align	4
        /*0000*/ 	.byte	0x02, 0x09, 0x00, 0x00, 0x02, 0x02, 0x01, 0x00, 0x02, 0x05, 0x05, 0x00, 0x03, 0x07, 0x01, 0x01
        /*0010*/ 	.byte	0x02, 0x03, 0x00, 0x00, 0x02, 0x06, 0x01, 0x00, 0x04, 0x0b, 0x08, 0x00, 0x09, 0x00, 0x00, 0x00
        /*0020*/ 	.byte	0x00, 0x00, 0x00, 0x00


//--------------------- .nv.info._Z8dot_prodPfS_i --------------------------
	.section	.nv.info._Z8dot_prodPfS_i,"",@"SHT_CUDA_INFO"
	.sectionflags	@""
	.align	4


	//----- nvinfo : EIATTR_CUDA_API_VERSION
	.align		4
        /*0000*/ 	.byte	0x04, 0x37
        /*0002*/ 	.short	(.L_7 - .L_6)
.L_6:
        /*0004*/ 	.word	0x00000082


	//----- nvinfo : EIATTR_KPARAM_INFO
	.align		4
.L_7:
        /*0008*/ 	.byte	0x04, 0x17
        /*000a*/ 	.short	(.L_9 - .L_8)
.L_8:
        /*000c*/ 	.word	0x00000000
        /*0010*/ 	.short	0x0002
        /*0012*/ 	.short	0x0010
        /*0014*/ 	.byte	0x00, 0xf0, 0x11, 0x00


	//----- nvinfo : EIATTR_KPARAM_INFO
	.align		4
.L_9:
        /*0018*/ 	.byte	0x04, 0x17
        /*001a*/ 	.short	(.L_11 - .L_10)
.L_10:
        /*001c*/ 	.word	0x00000000
        /*0020*/ 	.short	0x0001
        /*0022*/ 	.short	0x0008
        /*0024*/ 	.byte	0x00, 0xf5, 0x21, 0x00


	//----- nvinfo : EIATTR_KPARAM_INFO
	.align		4
.L_11:
        /*0028*/ 	.byte	0x04, 0x17
        /*002a*/ 	.short	(.L_13 - .L_12)
.L_12:
        /*002c*/ 	.word	0x00000000
        /*0030*/ 	.short	0x0000
        /*0032*/ 	.short	0x0000
        /*0034*/ 	.byte	0x00, 0xf5, 0x21, 0x00


	//----- nvinfo : EIATTR_SPARSE_MMA_MASK
	.align		4
.L_13:
        /*0038*/ 	.byte	0x03, 0x50
        /*003a*/ 	.short	0x0000


	//----- nvinfo : EIATTR_MAXREG_COUNT
	.align		4
        /*003c*/ 	.byte	0x03, 0x1b
        /*003e*/ 	.short	0x00ff


	//----- nvinfo : EIATTR_MERCURY_ISA_VERSION
	.align		4
        /*0040*/ 	.byte	0x03, 0x5f
        /*0042*/ 	.short	0x0101


	//----- nvinfo : EIATTR_VRC_CTA_INIT_COUNT
	.align		4
        /*0044*/ 	.byte	0x02, 0x4a
	.zero		1
	.zero		1


	//----- nvinfo : EIATTR_EXIT_INSTR_OFFSETS
	.align		4
        /*0048*/ 	.byte	0x04, 0x1c
        /*004a*/ 	.short	(.L_15 - .L_14)


	//   ....[0]....
.L_14:
        /*004c*/ 	.word	0x00000040


	//----- nvinfo : EIATTR_CBANK_PARAM_SIZE
	.align		4
.L_15:
        /*0050*/ 	.byte	0x03, 0x19
        /*0052*/ 	.short	0x0014


	//----- nvinfo : EIATTR_PARAM_CBANK
	.align		4
        /*0054*/ 	.byte	0x04, 0x0a
        /*0056*/ 	.short	(.L_17 - .L_16)
	.align		4
.L_16:
        /*0058*/ 	.word	index@(.nv.constant0._Z8dot_prodPfS_i)
        /*005c*/ 	.short	0x0380
        /*005e*/ 	.short	0x0014


	//----- nvinfo : EIATTR_SW_WAR
	.align		4
.L_17:
        /*0060*/ 	.byte	0x04, 0x36
        /*0062*/ 	.short	(.L_19 - .L_18)
.L_18:
        /*0064*/ 	.word	0x00000008
.L_19:


//--------------------- .nv.callgraph             --------------------------
	.section	.nv.callgraph,"",@"SHT_CUDA_CALLGRAPH"
	.align	4
	.sectionentsize	8
	.align		4
        /*0000*/ 	.word	0x00000000
	.align		4
        /*0004*/ 	.word	0xffffffff
	.align		4
        /*0008*/ 	.word	0x00000000
	.align		4
        /*000c*/ 	.word	0xfffffffe
	.align		4
        /*0010*/ 	.word	0x00000000
	.align		4
        /*0014*/ 	.word	0xfffffffd
	.align		4
        /*0018*/ 	.word	0x00000000
	.align		4
        /*001c*/ 	.word	0xfffffffc


//--------------------- .text._Z8dot_prodPfS_i    --------------------------
	.section	.text._Z8dot_prodPfS_i,"ax",@progbits
	.align	128
        .global         _Z8dot_prodPfS_i
        .type           _Z8dot_prodPfS_i,@function
        .size           _Z8dot_prodPfS_i,(.L_x_1 - _Z8dot_prodPfS_i)
        .other          _Z8dot_prodPfS_i,@"STO_CUDA_ENTRY STV_DEFAULT"
_Z8dot_prodPfS_i:
.text._Z8dot_prodPfS_i:
[----:B------:R-:W-:Y:S08]  /*0000*/  LDC R1, c[0x0][0x37c] ;  /* 0x0000df00ff017b82 */ /* 0x000ff00000000800 */
[----:B------:R-:W0:Y:S01]  /*0010*/  LDC.64 R2, c[0x0][0x380] ;  /* 0x0000e000ff027b82 */ /* 0x000e220000000a00 */
[----:B------:R-:W0:Y:S02]  /*0020*/  LDCU.64 UR4, c[0x0][0x358] ;  /* 0x00006b00ff0477ac */ /* 0x000e240008000a00 */
[----:B0-----:R-:W-:Y:S01]  /*0030*/  STG.E desc[UR4][R2.64], RZ ;  /* 0x000000ff02007986 */ /* 0x001fe2000c101904 */
[----:B------:R-:W-:Y:S05]  /*0040*/  EXIT ;  /* 0x000000000000794d */ /* 0x000fea0003800000 */
.L_x_0:
[----:B------:R-:W-:-:S00]  /*0050*/  BRA `(.L_x_0) ;  /* 0xfffffffc00fc7947 */ /* 0x000fc0000383ffff */
[----:B------:R-:W-:-:S00]  /*0060*/  NOP ;  /* 0x0000000000007918 */ /* 0x000fc00000000000 */
        /* <DEDUP_REMOVED lines=9> */
.L_x_1:


//--------------------- .nv.shared.reserved.0     --------------------------
	.section	.nv.shared.reserved.0,"aw",@nobits
	.weak		__nv_reservedSMEM_offset_0_alias
	.size		__nv_reservedSMEM_offset_0_alias, 0, 64
	.other		__nv_reservedSMEM_offset_0_alias,@"STO_CUDA_RESERVED_SHARED STV_DEFAULT"
__nv_reservedSMEM_offset_0_alias:
	.zero		0
	.zero		64


//--------------------- .nv.constant0._Z8dot_prodPfS_i --------------------------
	.section	.nv.constant0._Z8dot_prodPfS_i,"a",@progbits
	.sectionflags	@""
	.align	4
.nv.constant0._Z8dot_prodPfS_i:
	.zero		916


//--------------------- SYMBOLS --------------------------

	.type		.nv.reservedSmem.offset0,@object
	.size		.nv.reservedSmem.offset0,0x4
